	.headerflags	@"EF_CUDA_TEXMODE_UNIFIED EF_CUDA_64BIT_ADDRESS EF_CUDA_ACCELERATORS EF_CUDA_SM90 EF_CUDA_VIRTUAL_SM(EF_CUDA_SM90)"
	.elftype	@"ET_EXEC"


//--------------------- .nv.info                  --------------------------
	.section	.nv.info,"",@"SHT_CUDA_INFO"
	.align	4


	//----- nvinfo : EIATTR_REGCOUNT
	.align		4
        /*0000*/ 	.byte	0x04, 0x2f
        /*0002*/ 	.short	(.L_1 - .L_0)
	.align		4
.L_0:
        /*0004*/ 	.word	index@(triton_poi_fused_cat_23)
        /*0008*/ 	.word	0x0000001d


	//----- nvinfo : EIATTR_MIN_STACK_SIZE
	.align		4
.L_1:
        /*000c*/ 	.byte	0x04, 0x12
        /*000e*/ 	.short	(.L_3 - .L_2)
	.align		4
.L_2:
        /*0010*/ 	.word	index@(triton_poi_fused_cat_23)
        /*0014*/ 	.word	0x00000000


	//----- nvinfo : EIATTR_FRAME_SIZE
	.align		4
.L_3:
        /*0018*/ 	.byte	0x04, 0x11
        /*001a*/ 	.short	(.L_5 - .L_4)
	.align		4
.L_4:
        /*001c*/ 	.word	index@(triton_poi_fused_cat_23)
        /*0020*/ 	.word	0x00000000


	//----- nvinfo : EIATTR_MIN_STACK_SIZE
	.align		4
.L_5:
        /*0024*/ 	.byte	0x04, 0x12
        /*0026*/ 	.short	(.L_7 - .L_6)
	.align		4
.L_6:
        /*0028*/ 	.word	index@(triton_poi_fused_cat_23)
        /*002c*/ 	.word	0x00000000
.L_7:


//--------------------- .nv.info.triton_poi_fused_cat_23 --------------------------
	.section	.nv.info.triton_poi_fused_cat_23,"",@"SHT_CUDA_INFO"
	.sectionflags	@""
	.align	4


	//----- nvinfo : EIATTR_CUDA_API_VERSION
	.align		4
        /*0000*/ 	.byte	0x04, 0x37
        /*0002*/ 	.short	(.L_9 - .L_8)
.L_8:
        /*0004*/ 	.word	0x0000007c


	//----- nvinfo : EIATTR_KPARAM_INFO
	.align		4
.L_9:
        /*0008*/ 	.byte	0x04, 0x17
        /*000a*/ 	.short	(.L_11 - .L_10)
.L_10:
        /*000c*/ 	.word	0x00000000
        /*0010*/ 	.short	0x0009
        /*0012*/ 	.short	0x0048
        /*0014*/ 	.byte	0x00, 0xf0, 0x11, 0x00


	//----- nvinfo : EIATTR_KPARAM_INFO
	.align		4
.L_11:
        /*0018*/ 	.byte	0x04, 0x17
        /*001a*/ 	.short	(.L_13 - .L_12)
.L_12:
        /*001c*/ 	.word	0x00000000
        /*0020*/ 	.short	0x0008
        /*0022*/ 	.short	0x0040
        /*0024*/ 	.byte	0x00, 0xf4, 0x21, 0x00


	//----- nvinfo : EIATTR_KPARAM_INFO
	.align		4
.L_13:
        /*0028*/ 	.byte	0x04, 0x17
        /*002a*/ 	.short	(.L_15 - .L_14)
.L_14:
        /*002c*/ 	.word	0x00000000
        /*0030*/ 	.short	0x0007
        /*0032*/ 	.short	0x0038
        /*0034*/ 	.byte	0x00, 0xf4, 0x21, 0x00


	//----- nvinfo : EIATTR_KPARAM_INFO
	.align		4
.L_15:
        /*0038*/ 	.byte	0x04, 0x17
        /*003a*/ 	.short	(.L_17 - .L_16)
.L_16:
        /*003c*/ 	.word	0x00000000
        /*0040*/ 	.short	0x0006
        /*0042*/ 	.short	0x0030
        /*0044*/ 	.byte	0x00, 0xf4, 0x21, 0x00


	//----- nvinfo : EIATTR_KPARAM_INFO
	.align		4
.L_17:
        /*0048*/ 	.byte	0x04, 0x17
        /*004a*/ 	.short	(.L_19 - .L_18)
.L_18:
        /*004c*/ 	.word	0x00000000
        /*0050*/ 	.short	0x0005
        /*0052*/ 	.short	0x0028
        /*0054*/ 	.byte	0x00, 0xf4, 0x21, 0x00


	//----- nvinfo : EIATTR_KPARAM_INFO
	.align		4
.L_19:
        /*0058*/ 	.byte	0x04, 0x17
        /*005a*/ 	.short	(.L_21 - .L_20)
.L_20:
        /*005c*/ 	.word	0x00000000
        /*0060*/ 	.short	0x0004
        /*0062*/ 	.short	0x0020
        /*0064*/ 	.byte	0x00, 0xf4, 0x21, 0x00


	//----- nvinfo : EIATTR_KPARAM_INFO
	.align		4
.L_21:
        /*0068*/ 	.byte	0x04, 0x17
        /*006a*/ 	.short	(.L_23 - .L_22)
.L_22:
        /*006c*/ 	.word	0x00000000
        /*0070*/ 	.short	0x0003
        /*0072*/ 	.short	0x0018
        /*0074*/ 	.byte	0x00, 0xf4, 0x21, 0x00


	//----- nvinfo : EIATTR_KPARAM_INFO
	.align		4
.L_23:
        /*0078*/ 	.byte	0x04, 0x17
        /*007a*/ 	.short	(.L_25 - .L_24)
.L_24:
        /*007c*/ 	.word	0x00000000
        /*0080*/ 	.short	0x0002
        /*0082*/ 	.short	0x0010
        /*0084*/ 	.byte	0x00, 0xf4, 0x21, 0x00


	//----- nvinfo : EIATTR_KPARAM_INFO
	.align		4
.L_25:
        /*0088*/ 	.byte	0x04, 0x17
        /*008a*/ 	.short	(.L_27 - .L_26)
.L_26:
        /*008c*/ 	.word	0x00000000
        /*0090*/ 	.short	0x0001
        /*0092*/ 	.short	0x0008
        /*0094*/ 	.byte	0x00, 0xf4, 0x21, 0x00


	//----- nvinfo : EIATTR_KPARAM_INFO
	.align		4
.L_27:
        /*0098*/ 	.byte	0x04, 0x17
        /*009a*/ 	.short	(.L_29 - .L_28)
.L_28:
        /*009c*/ 	.word	0x00000000
        /*00a0*/ 	.short	0x0000
        /*00a2*/ 	.short	0x0000
        /*00a4*/ 	.byte	0x00, 0xf4, 0x21, 0x00


	//----- nvinfo : EIATTR_SPARSE_MMA_MASK
	.align		4
.L_29:
        /*00a8*/ 	.byte	0x03, 0x50
        /*00aa*/ 	.short	0x0000


	//----- nvinfo : EIATTR_MAXREG_COUNT
	.align		4
        /*00ac*/ 	.byte	0x03, 0x1b
        /*00ae*/ 	.short	0x00ff


	//----- nvinfo : EIATTR_EXIT_INSTR_OFFSETS
	.align		4
        /*00b0*/ 	.byte	0x04, 0x1c
        /*00b2*/ 	.short	(.L_31 - .L_30)


	//   ....[0]....
.L_30:
        /*00b4*/ 	.word	0x00000980


	//   ....[1]....
        /*00b8*/ 	.word	0x000009a0


	//----- nvinfo : EIATTR_REQNTID
	.align		4
.L_31:
        /*00bc*/ 	.byte	0x04, 0x10
        /*00be*/ 	.short	(.L_33 - .L_32)
.L_32:
        /*00c0*/ 	.word	0x00000080
        /*00c4*/ 	.word	0x00000001
        /*00c8*/ 	.word	0x00000001


	//----- nvinfo : EIATTR_CBANK_PARAM_SIZE
	.align		4
.L_33:
        /*00cc*/ 	.byte	0x03, 0x19
        /*00ce*/ 	.short	0x004c


	//----- nvinfo : EIATTR_PARAM_CBANK
	.align		4
        /*00d0*/ 	.byte	0x04, 0x0a
        /*00d2*/ 	.short	(.L_35 - .L_34)
	.align		4
.L_34:
        /*00d4*/ 	.word	index@(.nv.constant0.triton_poi_fused_cat_23)
        /*00d8*/ 	.short	0x0210
        /*00da*/ 	.short	0x004c


	//----- nvinfo : EIATTR_SW_WAR
	.align		4
.L_35:
        /*00dc*/ 	.byte	0x04, 0x36
        /*00de*/ 	.short	(.L_37 - .L_36)
.L_36:
        /*00e0*/ 	.word	0x00000008
.L_37:


//--------------------- .nv.callgraph             --------------------------
	.section	.nv.callgraph,"",@"SHT_CUDA_CALLGRAPH"
	.align	4
	.sectionentsize	8
	.align		4
        /*0000*/ 	.word	0x00000000
	.align		4
        /*0004*/ 	.word	0xffffffff
	.align		4
        /*0008*/ 	.word	0x00000000
	.align		4
        /*000c*/ 	.word	0xfffffffe
	.align		4
        /*0010*/ 	.word	0x00000000
	.align		4
        /*0014*/ 	.word	0xfffffffd
	.align		4
        /*0018*/ 	.word	0x00000000
	.align		4
        /*001c*/ 	.word	0xfffffffc


//--------------------- .text.triton_poi_fused_cat_23 --------------------------
	.section	.text.triton_poi_fused_cat_23,"ax",@progbits
	.align	128
        .global         triton_poi_fused_cat_23
        .type           triton_poi_fused_cat_23,@function
        .size           triton_poi_fused_cat_23,(.L_x_1 - triton_poi_fused_cat_23)
        .other          triton_poi_fused_cat_23,@"STO_CUDA_ENTRY STV_DEFAULT"
triton_poi_fused_cat_23:
.text.triton_poi_fused_cat_23:
[----:B------:R-:W0:Y:S01]  /*0000*/  LDC R1, c[0x0][0x28] ;  /* 0x00000a00ff017b82 */ /* 0x000e220000000800 */
[----:B------:R-:W1:Y:S07]  /*0010*/  S2R R0, SR_TID.X ;  /* 0x0000000000007919 */ /* 0x000e6e0000002100 */
[----:B------:R-:W2:Y:S01]  /*0020*/  LDC.64 R8, c[0x0][0x218] ;  /* 0x00008600ff087b82 */ /* 0x000ea20000000a00 */
[----:B------:R-:W-:Y:S01]  /*0030*/  ULDC.64 UR4, c[0x0][0x208] ;  /* 0x0000820000047ab9 */ /* 0x000fe20000000a00 */
[----:B------:R-:W3:Y:S06]  /*0040*/  S2R R3, SR_CTAID.X ;  /* 0x0000000000037919 */ /* 0x000eec0000002500 */
[----:B------:R-:W4:Y:S08]  /*0050*/  LDC.64 R12, c[0x0][0x220] ;  /* 0x00008800ff0c7b82 */ /* 0x000f300000000a00 */
[----:B------:R-:W5:Y:S01]  /*0060*/  LDC.64 R16, c[0x0][0x230] ;  /* 0x00008c00ff107b82 */ /* 0x000f620000000a00 */
[----:B------:R-:W-:Y:S01]  /*0070*/  CS2R R14, SRZ ;  /* 0x00000000000e7805 */ /* 0x000fe2000001ff00 */
[----:B------:R-:W-:Y:S01]  /*0080*/  ULDC.64 UR6, c[0x0][0x228] ;  /* 0x00008a0000067ab9 */ /* 0x000fe20000000a00 */
[----:B-1----:R-:W-:-:S05]  /*0090*/  IMAD.SHL.U32 R0, R0, 0x2, RZ ;  /* 0x0000000200007824 */ /* 0x002fca00078e00ff */
[----:B------:R-:W-:-:S05]  /*00a0*/  LOP3.LUT R0, R0, 0xfe, RZ, 0xc0, !PT ;  /* 0x000000fe00007812 */ /* 0x000fca00078ec0ff */
[----:B---3--:R-:W-:-:S05]  /*00b0*/  IMAD R0, R3, 0x100, R0 ;  /* 0x0000010003007824 */ /* 0x008fca00078e0200 */
[----:B------:R-:W-:-:S04]  /*00c0*/  SHF.R.S32.HI R5, RZ, 0x1f, R0 ;  /* 0x0000001fff057819 */ /* 0x000fc80000011400 */
[CC--:B------:R-:W-:Y:S02]  /*00d0*/  LEA.HI R3, R5.reuse, R0.reuse, RZ, 0x6 ;  /* 0x0000000005037211 */ /* 0x0c0fe400078f30ff */
[----:B------:R-:W-:Y:S02]  /*00e0*/  LEA.HI R10, R5, R0, RZ, 0x3 ;  /* 0x00000000050a7211 */ /* 0x000fe400078f18ff */
[----:B------:R-:W-:Y:S02]  /*00f0*/  SHF.R.S32.HI R2, RZ, 0x6, R3 ;  /* 0x00000006ff027819 */ /* 0x000fe40000011403 */
[----:B------:R-:W-:Y:S02]  /*0100*/  SHF.R.S32.HI R5, RZ, 0x3, R10 ;  /* 0x00000003ff057819 */ /* 0x000fe4000001140a */
[----:B------:R-:W-:Y:S01]  /*0110*/  LOP3.LUT R11, R10, 0xfffffff8, RZ, 0xc0, !PT ;  /* 0xfffffff80a0b7812 */ /* 0x000fe200078ec0ff */
[----:B------:R-:W-:-:S05]  /*0120*/  IMAD.HI R4, R2, 0x2aaaaaab, RZ ;  /* 0x2aaaaaab02047827 */ /* 0x000fca00078e02ff */
[----:B------:R-:W-:-:S04]  /*0130*/  SHF.R.U32.HI R7, RZ, 0x1f, R4 ;  /* 0x0000001fff077819 */ /* 0x000fc80000011604 */
[----:B------:R-:W-:Y:S02]  /*0140*/  LEA.HI R7, R4, R7, RZ, 0x1e ;  /* 0x0000000704077211 */ /* 0x000fe400078ff0ff */
[----:B------:R-:W-:-:S03]  /*0150*/  LEA.HI R4, R5, R5, RZ, 0x3 ;  /* 0x0000000505047211 */ /* 0x000fc600078f18ff */
[----:B------:R-:W-:Y:S01]  /*0160*/  IMAD R2, R7, -0x18, R2 ;  /* 0xffffffe807027824 */ /* 0x000fe200078e0202 */
[----:B------:R-:W-:Y:S02]  /*0170*/  LOP3.LUT R4, R4, 0xfffffff8, RZ, 0xc0, !PT ;  /* 0xfffffff804047812 */ /* 0x000fe400078ec0ff */
[----:B------:R-:W-:Y:S02]  /*0180*/  CS2R R6, SRZ ;  /* 0x0000000000067805 */ /* 0x000fe4000001ff00 */
[----:B------:R-:W-:Y:S01]  /*0190*/  ISETP.GE.AND P0, PT, R2, 0xc, PT ;  /* 0x0000000c0200780c */ /* 0x000fe20003f06270 */
[----:B------:R-:W-:Y:S02]  /*01a0*/  IMAD.IADD R5, R5, 0x1, -R4 ;  /* 0x0000000105057824 */ /* 0x000fe400078e0a04 */
[C---:B------:R-:W-:Y:S01]  /*01b0*/  IMAD.IADD R4, R0.reuse, 0x1, -R11 ;  /* 0x0000000100047824 */ /* 0x040fe200078e0a0b */
[----:B------:R-:W-:Y:S01]  /*01c0*/  ISETP.LT.AND P1, PT, R0, 0x1800, !P0 ;  /* 0x000018000000780c */ /* 0x000fe20004721270 */
[----:B--2---:R-:W-:Y:S01]  /*01d0*/  IMAD.WIDE R18, R5, 0x8, R8 ;  /* 0x0000000805127825 */ /* 0x004fe200078e0208 */
[----:B------:R-:W-:-:S02]  /*01e0*/  CS2R R8, SRZ ;  /* 0x0000000000087805 */ /* 0x000fc4000001ff00 */
[----:B------:R-:W-:Y:S01]  /*01f0*/  CS2R R10, SRZ ;  /* 0x00000000000a7805 */ /* 0x000fe2000001ff00 */
[----:B----4-:R-:W-:-:S08]  /*0200*/  IMAD.WIDE R20, R4, 0x8, R12 ;  /* 0x0000000804147825 */ /* 0x010fd000078e020c */
[----:B------:R-:W2:Y:S04]  /*0210*/  @P1 LDG.E.EL.64 R6, desc[UR4][R18.64] ;  /* 0x0000000412061981 */ /* 0x000ea8000c2e1b00 */
[----:B------:R-:W3:Y:S01]  /*0220*/  @P1 LDG.E.EL.128 R8, desc[UR4][R20.64] ;  /* 0x0000000414081981 */ /* 0x000ee2000c2e1d00 */
[----:B------:R-:W-:Y:S01]  /*0230*/  CS2R R12, SRZ ;  /* 0x00000000000c7805 */ /* 0x000fe2000001ff00 */
[----:B-----5:R-:W-:-:S05]  /*0240*/  IMAD.WIDE R16, R4, 0x8, R16 ;  /* 0x0000000804107825 */ /* 0x020fca00078e0210 */
[----:B------:R1:W4:Y:S01]  /*0250*/  @P1 LDG.E.EL.128 R12, desc[UR4][R16.64] ;  /* 0x00000004100c1981 */ /* 0x000322000c2e1d00 */
[----:B------:R-:W-:Y:S01]  /*0260*/  IMAD.SHL.U32 R23, R2, 0x10, RZ ;  /* 0x0000001002177824 */ /* 0x000fe200078e00ff */
[----:B------:R-:W-:Y:S01]  /*0270*/  LOP3.LUT R3, R3, 0xffffffc0, RZ, 0xc0, !PT ;  /* 0xffffffc003037812 */ /* 0x000fe200078ec0ff */
[----:B------:R-:W-:Y:S01]  /*0280*/  IMAD.MOV.U32 R24, RZ, RZ, RZ ;  /* 0x000000ffff187224 */ /* 0x000fe200078e00ff */
[----:B--2---:R-:W-:Y:S02]  /*0290*/  SEL R22, R7, RZ, P1 ;  /* 0x000000ff07167207 */ /* 0x004fe40000800000 */
[----:B------:R-:W-:Y:S02]  /*02a0*/  SEL R18, R6, RZ, P1 ;  /* 0x000000ff06127207 */ /* 0x000fe40000800000 */
[----:B------:R-:W-:Y:S02]  /*02b0*/  SHF.R.U32.HI R7, RZ, 0x1d, R22 ;  /* 0x0000001dff077819 */ /* 0x000fe40000011616 */
[----:B---3--:R-:W-:-:S02]  /*02c0*/  SEL R8, R8, RZ, P1 ;  /* 0x000000ff08087207 */ /* 0x008fc40000800000 */
[----:B------:R-:W-:Y:S02]  /*02d0*/  LOP3.LUT R7, R7, 0x4, RZ, 0xc0, !PT ;  /* 0x0000000407077812 */ /* 0x000fe400078ec0ff */
[----:B------:R-:W-:Y:S02]  /*02e0*/  SEL R9, R9, RZ, P1 ;  /* 0x000000ff09097207 */ /* 0x000fe40000800000 */
[----:B------:R-:W-:Y:S02]  /*02f0*/  IADD3 R19, P2, R7, R18, RZ ;  /* 0x0000001207137210 */ /* 0x000fe40007f5e0ff */
[----:B------:R-:W-:Y:S02]  /*0300*/  LEA R6, P3, R8, UR6, 0x2 ;  /* 0x0000000608067c11 */ /* 0x000fe4000f8610ff */
[----:B------:R-:W-:Y:S02]  /*0310*/  SEL R18, R11, RZ, P1 ;  /* 0x000000ff0b127207 */ /* 0x000fe40000800000 */
[----:B------:R-:W-:-:S02]  /*0320*/  SEL R7, R10, RZ, P1 ;  /* 0x000000ff0a077207 */ /* 0x000fc40000800000 */
[--C-:B------:R-:W-:Y:S02]  /*0330*/  SHF.R.U32.HI R10, RZ, 0x1b, R9.reuse ;  /* 0x0000001bff0a7819 */ /* 0x100fe40000011609 */
[----:B------:R-:W-:Y:S01]  /*0340*/  LEA.HI.X R11, R8, UR7, R9, 0x2, P3 ;  /* 0x00000007080b7c11 */ /* 0x000fe200098f1409 */
[----:B------:R-:W-:Y:S01]  /*0350*/  IMAD.X R8, RZ, RZ, R22, P2 ;  /* 0x000000ffff087224 */ /* 0x000fe200010e0616 */
[----:B-1----:R-:W-:Y:S01]  /*0360*/  SHF.R.U32.HI R16, RZ, 0x1b, R18 ;  /* 0x0000001bff107819 */ /* 0x002fe20000011612 */
[----:B------:R-:W-:Y:S01]  /*0370*/  IMAD.SHL.U32 R9, R19, 0x10, RZ ;  /* 0x0000001013097824 */ /* 0x000fe200078e00ff */
[----:B------:R-:W-:Y:S02]  /*0380*/  LEA R17, P2, R7, UR6, 0x2 ;  /* 0x0000000607117c11 */ /* 0x000fe4000f8410ff */
[----:B----4-:R-:W-:Y:S02]  /*0390*/  SEL R12, R12, RZ, P1 ;  /* 0x000000ff0c0c7207 */ /* 0x010fe40000800000 */
[----:B------:R-:W-:-:S02]  /*03a0*/  LOP3.LUT R10, R10, 0x10, RZ, 0xc0, !PT ;  /* 0x000000100a0a7812 */ /* 0x000fc400078ec0ff */
[----:B------:R-:W-:Y:S02]  /*03b0*/  LOP3.LUT R16, R16, 0x10, RZ, 0xc0, !PT ;  /* 0x0000001010107812 */ /* 0x000fe400078ec0ff */
[----:B------:R-:W-:Y:S02]  /*03c0*/  LEA.HI.X R7, R7, UR7, R18, 0x2, P2 ;  /* 0x0000000707077c11 */ /* 0x000fe400090f1412 */
[----:B------:R-:W-:Y:S02]  /*03d0*/  SEL R21, R13, RZ, P1 ;  /* 0x000000ff0d157207 */ /* 0x000fe40000800000 */
[----:B------:R-:W-:Y:S02]  /*03e0*/  LEA R20, P6, R12, UR6, 0x2 ;  /* 0x000000060c147c11 */ /* 0x000fe4000f8c10ff */
[----:B------:R-:W-:Y:S02]  /*03f0*/  IADD3 R10, P4, P5, R9, R6, R10 ;  /* 0x00000006090a7210 */ /* 0x000fe40007d9e00a */
[----:B------:R-:W-:-:S02]  /*0400*/  SEL R18, R15, RZ, P1 ;  /* 0x000000ff0f127207 */ /* 0x000fc40000800000 */
[----:B------:R-:W-:Y:S02]  /*0410*/  IADD3 R6, P2, P3, R9, R17, R16 ;  /* 0x0000001109067210 */ /* 0x000fe40007b5e010 */
[----:B------:R-:W-:Y:S01]  /*0420*/  SEL R17, R14, RZ, P1 ;  /* 0x000000ff0e117207 */ /* 0x000fe20000800000 */
[----:B------:R-:W-:Y:S01]  /*0430*/  IMAD.HI R14, R0, 0x2aaaaaab, RZ ;  /* 0x2aaaaaab000e7827 */ /* 0x000fe200078e02ff */
[--C-:B------:R-:W-:Y:S02]  /*0440*/  LEA.HI.X R13, R12, UR7, R21.reuse, 0x2, P6 ;  /* 0x000000070c0d7c11 */ /* 0x100fe4000b0f1415 */
[----:B------:R-:W-:Y:S02]  /*0450*/  SHF.R.U32.HI R21, RZ, 0x1b, R21 ;  /* 0x0000001bff157819 */ /* 0x000fe40000011615 */
[----:B------:R-:W-:Y:S02]  /*0460*/  SHF.R.U32.HI R12, RZ, 0x1b, R18 ;  /* 0x0000001bff0c7819 */ /* 0x000fe40000011612 */
[----:B------:R-:W-:-:S02]  /*0470*/  SHF.L.U64.HI R8, R19, 0x4, R8 ;  /* 0x0000000413087819 */ /* 0x000fc40000010208 */
[----:B------:R-:W-:Y:S02]  /*0480*/  LEA R16, P6, R17, UR6, 0x2 ;  /* 0x0000000611107c11 */ /* 0x000fe4000f8c10ff */
[----:B------:R-:W-:Y:S02]  /*0490*/  LOP3.LUT R21, R21, 0x10, RZ, 0xc0, !PT ;  /* 0x0000001015157812 */ /* 0x000fe400078ec0ff */
[----:B------:R-:W-:Y:S02]  /*04a0*/  LOP3.LUT R12, R12, 0x10, RZ, 0xc0, !PT ;  /* 0x000000100c0c7812 */ /* 0x000fe400078ec0ff */
[----:B------:R-:W-:Y:S02]  /*04b0*/  SHF.R.U32.HI R15, RZ, 0x1f, R14 ;  /* 0x0000001fff0f7819 */ /* 0x000fe4000001160e */
[C---:B------:R-:W-:Y:S02]  /*04c0*/  IADD3.X R11, R8.reuse, R11, RZ, P4, P5 ;  /* 0x0000000b080b7210 */ /* 0x040fe400027ea4ff */
[----:B------:R-:W-:-:S02]  /*04d0*/  IADD3.X R7, R8, R7, RZ, P2, P3 ;  /* 0x0000000708077210 */ /* 0x000fc400017e64ff */
[----:B------:R-:W-:Y:S01]  /*04e0*/  IADD3 R20, P5, P4, R9, R20, R21 ;  /* 0x0000001409147210 */ /* 0x000fe20007cbe015 */
[----:B------:R-:W-:Y:S01]  /*04f0*/  IMAD.WIDE R10, R23, 0x4, R10 ;  /* 0x00000004170a7825 */ /* 0x000fe200078e020a */
[----:B------:R-:W-:Y:S02]  /*0500*/  IADD3 R12, P2, P3, R9, R16, R12 ;  /* 0x00000010090c7210 */ /* 0x000fe40007b5e00c */
[----:B------:R-:W-:Y:S01]  /*0510*/  LEA.HI.X R17, R17, UR7, R18, 0x2, P6 ;  /* 0x0000000711117c11 */ /* 0x000fe2000b0f1412 */
[----:B------:R-:W-:Y:S01]  /*0520*/  IMAD.WIDE R6, R23, 0x4, R6 ;  /* 0x0000000417067825 */ /* 0x000fe200078e0206 */
[----:B------:R-:W-:Y:S01]  /*0530*/  LEA.HI.SX32 R9, R14, R15, 0x18 ;  /* 0x0000000f0e097211 */ /* 0x000fe200078fc2ff */
[----:B------:R-:W1:Y:S01]  /*0540*/  LDC.64 R18, c[0x0][0x240] ;  /* 0x00009000ff127b82 */ /* 0x000e620000000a00 */
[C---:B------:R-:W-:Y:S01]  /*0550*/  IADD3.X R21, R8.reuse, R13, RZ, P5, P4 ;  /* 0x0000000d08157210 */ /* 0x040fe20002fe84ff */
[----:B------:R-:W-:Y:S01]  /*0560*/  IMAD.MOV.U32 R22, RZ, RZ, RZ ;  /* 0x000000ffff167224 */ /* 0x000fe200078e00ff */
[----:B------:R-:W-:Y:S01]  /*0570*/  IADD3.X R13, R8, R17, RZ, P2, P3 ;  /* 0x00000011080d7210 */ /* 0x000fe200017e64ff */
[----:B------:R-:W-:Y:S01]  /*0580*/  IMAD R25, R9, 0xc0, RZ ;  /* 0x000000c009197824 */ /* 0x000fe200078e02ff */
[----:B------:R-:W-:Y:S01]  /*0590*/  ULDC.64 UR6, c[0x0][0x248] ;  /* 0x0000920000067ab9 */ /* 0x000fe20000000a00 */
[----:B------:R-:W-:-:S02]  /*05a0*/  IMAD.MOV.U32 R8, RZ, RZ, RZ ;  /* 0x000000ffff087224 */ /* 0x000fc400078e00ff */
[----:B------:R-:W2:Y:S01]  /*05b0*/  LDC.64 R14, c[0x0][0x238] ;  /* 0x00008e00ff0e7b82 */ /* 0x000ea20000000a00 */
[----:B------:R-:W-:-:S07]  /*05c0*/  IMAD.WIDE R20, R23, 0x4, R20 ;  /* 0x0000000417147825 */ /* 0x000fce00078e0214 */
[----:B------:R-:W3:Y:S01]  /*05d0*/  LDC.64 R16, c[0x0][0x210] ;  /* 0x00008400ff107b82 */ /* 0x000ee20000000a00 */
[----:B------:R-:W-:Y:S01]  /*05e0*/  IMAD.WIDE R12, R23, 0x4, R12 ;  /* 0x00000004170c7825 */ /* 0x000fe200078e020c */
[----:B------:R-:W-:-:S03]  /*05f0*/  ISETP.GE.AND P3, PT, R0, 0x1800, PT ;  /* 0x000018000000780c */ /* 0x000fc60003f66270 */
[----:B------:R-:W-:Y:S01]  /*0600*/  IMAD.WIDE R10, R25, 0x4, R10 ;  /* 0x00000004190a7825 */ /* 0x000fe200078e020a */
[----:B------:R-:W-:-:S03]  /*0610*/  ISETP.GT.AND P2, PT, R2, 0xb, !P3 ;  /* 0x0000000b0200780c */ /* 0x000fc60005f44270 */
[C---:B------:R-:W-:Y:S01]  /*0620*/  IMAD R26, R9.reuse, -0x600, R0 ;  /* 0xfffffa00091a7824 */ /* 0x040fe200078e0200 */
[----:B------:R4:W5:Y:S01]  /*0630*/  @P1 LDG.E.EL R8, desc[UR4][R10.64] ;  /* 0x000000040a081981 */ /* 0x000962000c2e1900 */
[----:B------:R-:W-:Y:S02]  /*0640*/  IMAD R23, R9, 0x300, RZ ;  /* 0x0000030009177824 */ /* 0x000fe400078e02ff */
[----:B------:R-:W-:Y:S02]  /*0650*/  IMAD.MOV.U32 R9, RZ, RZ, RZ ;  /* 0x000000ffff097224 */ /* 0x000fe400078e00ff */
[----:B------:R-:W-:-:S04]  /*0660*/  IMAD.WIDE R6, R25, 0x4, R6 ;  /* 0x0000000419067825 */ /* 0x000fc800078e0206 */
[C---:B------:R-:W-:Y:S01]  /*0670*/  IMAD.WIDE R20, R25.reuse, 0x4, R20 ;  /* 0x0000000419147825 */ /* 0x040fe200078e0214 */
[----:B------:R1:W5:Y:S03]  /*0680*/  @P1 LDG.E.EL R22, desc[UR4][R6.64] ;  /* 0x0000000406161981 */ /* 0x000366000c2e1900 */
[----:B------:R-:W-:Y:S01]  /*0690*/  IMAD.WIDE R12, R25, 0x4, R12 ;  /* 0x00000004190c7825 */ /* 0x000fe200078e020c */
[----:B------:R-:W5:Y:S03]  /*06a0*/  @P1 LDG.E.EL R24, desc[UR4][R20.64] ;  /* 0x0000000414181981 */ /* 0x000f66000c2e1900 */
[----:B----4-:R-:W-:Y:S01]  /*06b0*/  IMAD.IADD R10, R0, 0x1, -R3 ;  /* 0x00000001000a7824 */ /* 0x010fe200078e0a03 */
[----:B------:R4:W5:Y:S01]  /*06c0*/  @P1 LDG.E.EL R9, desc[UR4][R12.64] ;  /* 0x000000040c091981 */ /* 0x000962000c2e1900 */
[----:B------:R-:W-:-:S02]  /*06d0*/  IMAD.SHL.U32 R2, R2, 0x40, RZ ;  /* 0x0000004002027824 */ /* 0x000fc400078e00ff */
[----:B--2---:R-:W-:Y:S01]  /*06e0*/  IMAD.WIDE R14, R4, 0x4, R14 ;  /* 0x00000004040e7825 */ /* 0x004fe200078e020e */
[----:B------:R-:W-:-:S03]  /*06f0*/  SHF.R.S32.HI R3, RZ, 0x1f, R23 ;  /* 0x0000001fff037819 */ /* 0x000fc60000011417 */
[----:B-1----:R-:W-:Y:S01]  /*0700*/  IMAD.WIDE R18, R5, 0x4, R18 ;  /* 0x0000000405127825 */ /* 0x002fe200078e0212 */
[----:B------:R-:W-:-:S03]  /*0710*/  CS2R R4, SRZ ;  /* 0x0000000000047805 */ /* 0x000fc6000001ff00 */
[--C-:B------:R-:W-:Y:S01]  /*0720*/  IMAD.IADD R25, R26, 0x1, R23.reuse ;  /* 0x000000011a197824 */ /* 0x100fe200078e0217 */
[----:B0-----:R-:W-:Y:S02]  /*0730*/  CS2R R6, SRZ ;  /* 0x0000000000067805 */ /* 0x001fe4000001ff00 */
[----:B------:R-:W-:Y:S01]  /*0740*/  IADD3 R23, P4, P5, R2, R10, R23 ;  /* 0x0000000a02177210 */ /* 0x000fe20007d9e017 */
[----:B------:R5:W2:Y:S01]  /*0750*/  @P1 LDG.E.EL.64 R4, desc[UR4][R14.64] ;  /* 0x000000040e041981 */ /* 0x000aa2000c2e1b00 */
[----:B---3--:R-:W-:Y:S01]  /*0760*/  IMAD.WIDE R16, R25, 0x4, R16 ;  /* 0x0000000419107825 */ /* 0x008fe200078e0210 */
[----:B------:R-:W-:Y:S02]  /*0770*/  SHF.R.S32.HI R10, RZ, 0x1f, R10 ;  /* 0x0000001fff0a7819 */ /* 0x000fe4000001140a */
[----:B------:R-:W-:Y:S02]  /*0780*/  SHF.R.S32.HI R2, RZ, 0x1f, R2 ;  /* 0x0000001fff027819 */ /* 0x000fe40000011402 */
[----:B----4-:R-:W-:Y:S01]  /*0790*/  CS2R R12, SRZ ;  /* 0x00000000000c7805 */ /* 0x010fe2000001ff00 */
[----:B------:R0:W3:Y:S01]  /*07a0*/  @P1 LDG.E.64 R6, desc[UR4][R16.64] ;  /* 0x0000000410061981 */ /* 0x0000e2000c1e1b00 */
[----:B------:R-:W-:-:S02]  /*07b0*/  IADD3.X R2, R2, R10, R3, P4, P5 ;  /* 0x0000000a02027210 */ /* 0x000fc400027ea403 */
[C---:B------:R-:W-:Y:S02]  /*07c0*/  LEA R20, P4, R23.reuse, UR6, 0x2 ;  /* 0x0000000617147c11 */ /* 0x040fe4000f8810ff */
[----:B------:R-:W4:Y:S01]  /*07d0*/  @P1 LDG.E.EL R12, desc[UR4][R18.64] ;  /* 0x00000004120c1981 */ /* 0x000f22000c2e1900 */
[----:B------:R-:W1:Y:S01]  /*07e0*/  LDC.64 R10, c[0x0][0x250] ;  /* 0x00009400ff0a7b82 */ /* 0x000e620000000a00 */
[----:B------:R-:W-:Y:S02]  /*07f0*/  LEA.HI.X R21, R23, UR7, R2, 0x2, P4 ;  /* 0x0000000717157c11 */ /* 0x000fe4000a0f1402 */
[----:B------:R-:W4:Y:S01]  /*0800*/  @P1 LDG.E.EL R13, desc[UR4][R18.64] ;  /* 0x00000004120d1981 */ /* 0x000f22000c2e1900 */
[----:B------:R-:W-:-:S06]  /*0810*/  CS2R R2, SRZ ;  /* 0x0000000000027805 */ /* 0x000fcc000001ff00 */
[----:B------:R-:W4:Y:S01]  /*0820*/  @P2 LDG.E.64 R2, desc[UR4][R20.64+-0xc00] ;  /* 0xfff4000414022981 */ /* 0x000f22000c1e1b00 */
[----:B-1----:R-:W-:Y:S01]  /*0830*/  IMAD.WIDE R10, R0, 0x4, R10 ;  /* 0x00000004000a7825 */ /* 0x002fe200078e020a */
[----:B-----5:R-:W-:Y:S02]  /*0840*/  SEL R15, R8, RZ, P1 ;  /* 0x000000ff080f7207 */ /* 0x020fe40000800000 */
[----:B------:R-:W-:Y:S02]  /*0850*/  SEL R22, R22, RZ, P1 ;  /* 0x000000ff16167207 */ /* 0x000fe40000800000 */
[----:B------:R-:W-:Y:S02]  /*0860*/  SEL R24, R24, RZ, P1 ;  /* 0x000000ff18187207 */ /* 0x000fe40000800000 */
[----:B------:R-:W-:-:S03]  /*0870*/  SEL R9, R9, RZ, P1 ;  /* 0x000000ff09097207 */ /* 0x000fc60000800000 */
[----:B------:R-:W-:Y:S02]  /*0880*/  FADD R24, -R15, R24 ;  /* 0x000000180f187221 */ /* 0x000fe40000000100 */
[----:B0-----:R-:W-:Y:S01]  /*0890*/  FADD R17, -R22, R9 ;  /* 0x0000000916117221 */ /* 0x001fe20000000100 */
[----:B--2---:R-:W-:Y:S02]  /*08a0*/  SEL R4, R4, RZ, P1 ;  /* 0x000000ff04047207 */ /* 0x004fe40000800000 */
[----:B------:R-:W-:Y:S02]  /*08b0*/  SEL R5, R5, RZ, P1 ;  /* 0x000000ff05057207 */ /* 0x000fe40000800000 */
[----:B---3--:R-:W-:Y:S01]  /*08c0*/  SEL R9, R6, RZ, P1 ;  /* 0x000000ff06097207 */ /* 0x008fe20000800000 */
[----:B------:R-:W-:Y:S01]  /*08d0*/  FFMA R4, R24, R4, R15 ;  /* 0x0000000418047223 */ /* 0x000fe2000000000f */
[----:B------:R-:W-:Y:S01]  /*08e0*/  SEL R6, R7, RZ, P1 ;  /* 0x000000ff07067207 */ /* 0x000fe20000800000 */
[----:B------:R-:W-:Y:S01]  /*08f0*/  FFMA R5, R17, R5, R22 ;  /* 0x0000000511057223 */ /* 0x000fe20000000016 */
[----:B----4-:R-:W-:Y:S01]  /*0900*/  SEL R12, R12, RZ, P1 ;  /* 0x000000ff0c0c7207 */ /* 0x010fe20000800000 */
[----:B------:R-:W-:-:S02]  /*0910*/  FADD R4, -R9, R4 ;  /* 0x0000000409047221 */ /* 0x000fc40000000100 */
[----:B------:R-:W-:Y:S01]  /*0920*/  FADD R5, -R6, R5 ;  /* 0x0000000506057221 */ /* 0x000fe20000000100 */
[----:B------:R-:W-:Y:S01]  /*0930*/  SEL R13, R13, RZ, P1 ;  /* 0x000000ff0d0d7207 */ /* 0x000fe20000800000 */
[----:B------:R-:W-:-:S04]  /*0940*/  FFMA R12, R4, R12, R9 ;  /* 0x0000000c040c7223 */ /* 0x000fc80000000009 */
[----:B------:R-:W-:Y:S01]  /*0950*/  FFMA R13, R5, R13, R6 ;  /* 0x0000000d050d7223 */ /* 0x000fe20000000006 */
[----:B------:R-:W-:Y:S02]  /*0960*/  @P0 SEL R12, R2, RZ, P2 ;  /* 0x000000ff020c0207 */ /* 0x000fe40001000000 */
[----:B------:R-:W-:Y:S01]  /*0970*/  @P0 SEL R13, R3, RZ, P2 ;  /* 0x000000ff030d0207 */ /* 0x000fe20001000000 */
[----:B------:R-:W-:Y:S06]  /*0980*/  @P3 EXIT ;  /* 0x000000000000394d */ /* 0x000fec0003800000 */
[----:B------:R-:W-:Y:S01]  /*0990*/  STG.E.64 desc[UR4][R10.64], R12 ;  /* 0x0000000c0a007986 */ /* 0x000fe2000c101b04 */
[----:B------:R-:W-:Y:S05]  /*09a0*/  EXIT ;  /* 0x000000000000794d */ /* 0x000fea0003800000 */
.L_x_0:
[----:B------:R-:W-:-:S00]  /*09b0*/  BRA `(.L_x_0) ;  /* 0xfffffffc00fc7947 */ /* 0x000fc0000383ffff */
[----:B------:R-:W-:-:S00]  /*09c0*/  NOP ;  /* 0x0000000000007918 */ /* 0x000fc00000000000 */
        /* <DEDUP_REMOVED lines=11> */
.L_x_1:


//--------------------- .nv.constant0.triton_poi_fused_cat_23 --------------------------
	.section	.nv.constant0.triton_poi_fused_cat_23,"a",@progbits
	.sectionflags	@""
	.align	4
.nv.constant0.triton_poi_fused_cat_23:
	.zero		604
